//
// Generated by NVIDIA NVVM Compiler
//
// Compiler Build ID: CL-36424714
// Cuda compilation tools, release 13.0, V13.0.88
// Based on NVVM 20.0.0
//

.version 9.0
.target sm_100
.address_size 64

	// .globl	_Z10cuda_hellov
.extern .func  (.param .b32 func_retval0) vprintf
(
	.param .b64 vprintf_param_0,
	.param .b64 vprintf_param_1
)
;
.global .align 1 .b8 $str[15] = {104, 101, 108, 108, 111, 32, 102, 114, 111, 109, 32, 103, 112, 117};

.visible .entry _Z10cuda_hellov()
{
	.reg .b32 	%r<3>;
	.reg .b64 	%rd<3>;

	mov.u64 	%rd1, $str;
	cvta.global.u64 	%rd2, %rd1;
	{ // callseq 0, 0
	.param .b64 param0;
	st.param.b64 	[param0], %rd2;
	.param .b64 param1;
	st.param.b64 	[param1], 0;
	.param .b32 retval0;
	call.uni (retval0), 
	vprintf, 
	(
	param0, 
	param1
	);
	ld.param.b32 	%r1, [retval0];
	} // callseq 0
	ret;

}


// ===== COMPILED SASS (sm_100) =====

	.target	sm_100

	.elftype	@"ET_EXEC"


//--------------------- .note.nv.tkinfo           --------------------------
	.section	.note.nv.tkinfo,"",@"SHT_NOTE"
	.sectionflags	@"SHF_NOTE_NV_TKINFO"
	.tkinfo
        /*0018*/ 	.word	0x00000002
        /*0030*/ 	.string	""
        /*0030*/ 	.string	"ptxas"
        /*0030*/ 	.string	"Cuda compilation tools, release 13.0, V13.0.88"
        /*0030*/ 	.string	"Build cuda_13.0.r13.0/compiler.36424714_0"
        /*0030*/ 	.string	"-arch sm_100 -m 64 "



//--------------------- .note.nv.cuinfo           --------------------------
	.section	.note.nv.cuinfo,"",@"SHT_NOTE"
	.sectionflags	@"SHF_NOTE_NV_CUINFO"
        /*0018*/ 	.short	0x0002
        /*001a*/ 	.short	0x0064
        /*001c*/ 	.short	0x0082
	.zero		2


//--------------------- .nv.info                  --------------------------
	.section	.nv.info,"",@"SHT_CUDA_INFO"
	.align	4


	//----- nvinfo : EIATTR_REGCOUNT
	.align		4
        /*0000*/ 	.byte	0x04, 0x2f
        /*0002*/ 	.short	(.L_2 - .L_1)
	.align		4
.L_1:
        /*0004*/ 	.word	index@(_Z10cuda_hellov)
        /*0008*/ 	.word	0x00000018


	//----- nvinfo : EIATTR_FRAME_SIZE
	.align		4
.L_2:
        /*000c*/ 	.byte	0x04, 0x11
        /*000e*/ 	.short	(.L_4 - .L_3)
	.align		4
.L_3:
        /*0010*/ 	.word	index@(_Z10cuda_hellov)
        /*0014*/ 	.word	0x00000000


	//----- nvinfo : EIATTR_MIN_STACK_SIZE
	.align		4
.L_4:
        /*0018*/ 	.byte	0x04, 0x12
        /*001a*/ 	.short	(.L_6 - .L_5)
	.align		4
.L_5:
        /*001c*/ 	.word	index@(_Z10cuda_hellov)
        /*0020*/ 	.word	0x00000000
.L_6:


//--------------------- .nv.compat                --------------------------
	.section	.nv.compat,"",@"SHT_CUDA_COMPAT_INFO"
	.align	4
        /*0000*/ 	.byte	0x02, 0x09, 0x00, 0x00, 0x02, 0x02, 0x01, 0x00, 0x02, 0x05, 0x05, 0x00, 0x03, 0x07, 0x01, 0x01
        /*0010*/ 	.byte	0x02, 0x03, 0x00, 0x00, 0x02, 0x06, 0x01, 0x00, 0x04, 0x0b, 0x08, 0x00, 0x09, 0x00, 0x00, 0x00
        /*0020*/ 	.byte	0x00, 0x00, 0x00, 0x00


//--------------------- .nv.info._Z10cuda_hellov  --------------------------
	.section	.nv.info._Z10cuda_hellov,"",@"SHT_CUDA_INFO"
	.sectionflags	@""
	.align	4


	//----- nvinfo : EIATTR_CUDA_API_VERSION
	.align		4
        /*0000*/ 	.byte	0x04, 0x37
        /*0002*/ 	.short	(.L_8 - .L_7)
.L_7:
        /*0004*/ 	.word	0x00000082


	//----- nvinfo : EIATTR_SPARSE_MMA_MASK
	.align		4
.L_8:
        /*0008*/ 	.byte	0x03, 0x50
        /*000a*/ 	.short	0x0000


	//----- nvinfo : EIATTR_MAXREG_COUNT
	.align		4
        /*000c*/ 	.byte	0x03, 0x1b
        /*000e*/ 	.short	0x00ff


	//----- nvinfo : EIATTR_EXTERNS
	.align		4
        /*0010*/ 	.byte	0x04, 0x0f
        /*0012*/ 	.short	(.L_10 - .L_9)


	//   ....[0]....
	.align		4
.L_9:
        /*0014*/ 	.word	index@(vprintf)


	//----- nvinfo : EIATTR_MERCURY_ISA_VERSION
	.align		4
.L_10:
        /*0018*/ 	.byte	0x03, 0x5f
        /*001a*/ 	.short	0x0101


	//----- nvinfo : EIATTR_VRC_CTA_INIT_COUNT
	.align		4
        /*001c*/ 	.byte	0x02, 0x4a
	.zero		1
	.zero		1


	//----- nvinfo : EIATTR_SYSCALL_OFFSETS
	.align		4
        /*0020*/ 	.byte	0x04, 0x46
        /*0022*/ 	.short	(.L_12 - .L_11)


	//   ....[0]....
.L_11:
        /*0024*/ 	.word	0x00000080


	//----- nvinfo : EIATTR_EXIT_INSTR_OFFSETS
	.align		4
.L_12:
        /*0028*/ 	.byte	0x04, 0x1c
        /*002a*/ 	.short	(.L_14 - .L_13)


	//   ....[0]....
.L_13:
        /*002c*/ 	.word	0x00000090


	//----- nvinfo : EIATTR_SW_WAR
	.align		4
.L_14:
        /*0030*/ 	.byte	0x04, 0x36
        /*0032*/ 	.short	(.L_16 - .L_15)
.L_15:
        /*0034*/ 	.word	0x00000008
.L_16:


//--------------------- .nv.callgraph             --------------------------
	.section	.nv.callgraph,"",@"SHT_CUDA_CALLGRAPH"
	.align	4
	.sectionentsize	8
	.align		4
        /*0000*/ 	.word	0x00000000
	.align		4
        /*0004*/ 	.word	0xffffffff
	.align		4
        /*0008*/ 	.word	index@(_Z10cuda_hellov)
	.align		4
        /*000c*/ 	.word	index@(vprintf)
	.align		4
        /*0010*/ 	.word	0x00000000
	.align		4
        /*0014*/ 	.word	0xfffffffe
	.align		4
        /*0018*/ 	.word	0x00000000
	.align		4
        /*001c*/ 	.word	0xfffffffd
	.align		4
        /*0020*/ 	.word	0x00000000
	.align		4
        /*0024*/ 	.word	0xfffffffc


//--------------------- .nv.constant4             --------------------------
	.section	.nv.constant4,"a",@progbits
	.align	8
	.align		8
.nv.constant4:
        /*0000*/ 	.dword	vprintf
	.align		8
        /*0008*/ 	.dword	$str


//--------------------- .text._Z10cuda_hellov     --------------------------
	.section	.text._Z10cuda_hellov,"ax",@progbits
	.align	128
        .global         _Z10cuda_hellov
        .type           _Z10cuda_hellov,@function
        .size           _Z10cuda_hellov,(.L_x_2 - _Z10cuda_hellov)
        .other          _Z10cuda_hellov,@"STO_CUDA_ENTRY STV_DEFAULT"
_Z10cuda_hellov:
.text._Z10cuda_hellov:
[----:B------:R-:W0:Y:S01]  /*0000*/  LDC R1, c[0x0][0x37c] ;  /* 0x0000df00ff017b82 */ /* 0x000e220000000800 */
[----:B------:R-:W-:Y:S01]  /*0010*/  MOV R0, 0x0 ;  /* 0x0000000000007802 */ /* 0x000fe20000000f00 */
[----:B------:R-:W1:Y:S01]  /*0020*/  LDCU.64 UR4, c[0x4][0x8] ;  /* 0x01000100ff0477ac */ /* 0x000e620008000a00 */
[----:B------:R-:W-:-:S05]  /*0030*/  CS2R R6, SRZ ;  /* 0x0000000000067805 */ /* 0x000fca000001ff00 */
[----:B------:R2:W3:Y:S01]  /*0040*/  LDC.64 R2, c[0x4][R0] ;  /* 0x0100000000027b82 */ /* 0x0004e20000000a00 */
[----:B-1----:R-:W-:Y:S02]  /*0050*/  IMAD.U32 R4, RZ, RZ, UR4 ;  /* 0x00000004ff047e24 */ /* 0x002fe4000f8e00ff */
[----:B--2---:R-:W-:-:S07]  /*0060*/  IMAD.U32 R5, RZ, RZ, UR5 ;  /* 0x00000005ff057e24 */ /* 0x004fce000f8e00ff */
[----:B------:R-:W-:-:S07]  /*0070*/  LEPC R20, `(.L_x_0) ;  /* 0x000000001014794e */ /* 0x000fce0000000000 */
[----:B0--3--:R-:W-:Y:S05]  /*0080*/  CALL.ABS.NOINC R2 ;  /* 0x0000000002007343 */ /* 0x009fea0003c00000 */
.L_x_0:
[----:B------:R-:W-:Y:S05]  /*0090*/  EXIT ;  /* 0x000000000000794d */ /* 0x000fea0003800000 */
.L_x_1:
[----:B------:R-:W-:-:S00]  /*00a0*/  BRA `(.L_x_1) ;  /* 0xfffffffc00fc7947 */ /* 0x000fc0000383ffff */
[----:B------:R-:W-:-:S00]  /*00b0*/  NOP ;  /* 0x0000000000007918 */ /* 0x000fc00000000000 */
        /* <DEDUP_REMOVED lines=12> */
.L_x_2:


//--------------------- .nv.global.init           --------------------------
	.section	.nv.global.init,"aw",@progbits
.nv.global.init:
	.type		$str,@object
	.size		$str,(.L_0 - $str)
$str:
        /*0000*/ 	.byte	0x68, 0x65, 0x6c, 0x6c, 0x6f, 0x20, 0x66, 0x72, 0x6f, 0x6d, 0x20, 0x67, 0x70, 0x75, 0x00
.L_0:


//--------------------- .nv.shared.reserved.0     --------------------------
	.section	.nv.shared.reserved.0,"aw",@nobits
	.weak		__nv_reservedSMEM_offset_0_alias
	.size		__nv_reservedSMEM_offset_0_alias, 0, 64
	.other		__nv_reservedSMEM_offset_0_alias,@"STO_CUDA_RESERVED_SHARED STV_DEFAULT"
__nv_reservedSMEM_offset_0_alias:
	.zero		0
	.zero		64


//--------------------- .nv.constant0._Z10cuda_hellov --------------------------
	.section	.nv.constant0._Z10cuda_hellov,"a",@progbits
	.sectionflags	@""
	.align	4
.nv.constant0._Z10cuda_hellov:
	.zero		896


//--------------------- SYMBOLS --------------------------

	.type		.nv.reservedSmem.offset0,@object
	.size		.nv.reservedSmem.offset0,0x4
	.type		vprintf,@function
